	.headerflags	@"EF_CUDA_TEXMODE_UNIFIED EF_CUDA_64BIT_ADDRESS EF_CUDA_ACCELERATORS EF_CUDA_SM90 EF_CUDA_VIRTUAL_SM(EF_CUDA_SM90)"
	.elftype	@"ET_EXEC"


//--------------------- .nv.info                  --------------------------
	.section	.nv.info,"",@"SHT_CUDA_INFO"
	.align	4


	//----- nvinfo : EIATTR_REGCOUNT
	.align		4
        /*0000*/ 	.byte	0x04, 0x2f
        /*0002*/ 	.short	(.L_3 - .L_2)
	.align		4
.L_2:
        /*0004*/ 	.word	index@(triton_poi_fused__native_batch_norm_legit_no_training_relu_10)
        /*0008*/ 	.word	0x00000010


	//----- nvinfo : EIATTR_MIN_STACK_SIZE
	.align		4
.L_3:
        /*000c*/ 	.byte	0x04, 0x12
        /*000e*/ 	.short	(.L_5 - .L_4)
	.align		4
.L_4:
        /*0010*/ 	.word	index@(triton_poi_fused__native_batch_norm_legit_no_training_relu_10)
        /*0014*/ 	.word	0x00000000


	//----- nvinfo : EIATTR_FRAME_SIZE
	.align		4
.L_5:
        /*0018*/ 	.byte	0x04, 0x11
        /*001a*/ 	.short	(.L_7 - .L_6)
	.align		4
.L_6:
        /*001c*/ 	.word	index@(triton_poi_fused__native_batch_norm_legit_no_training_relu_10)
        /*0020*/ 	.word	0x00000000


	//----- nvinfo : EIATTR_MIN_STACK_SIZE
	.align		4
.L_7:
        /*0024*/ 	.byte	0x04, 0x12
        /*0026*/ 	.short	(.L_9 - .L_8)
	.align		4
.L_8:
        /*0028*/ 	.word	index@(triton_poi_fused__native_batch_norm_legit_no_training_relu_10)
        /*002c*/ 	.word	0x00000000
.L_9:


//--------------------- .nv.info.triton_poi_fused__native_batch_norm_legit_no_training_relu_10 --------------------------
	.section	.nv.info.triton_poi_fused__native_batch_norm_legit_no_training_relu_10,"",@"SHT_CUDA_INFO"
	.sectionflags	@""
	.align	4


	//----- nvinfo : EIATTR_CUDA_API_VERSION
	.align		4
        /*0000*/ 	.byte	0x04, 0x37
        /*0002*/ 	.short	(.L_11 - .L_10)
.L_10:
        /*0004*/ 	.word	0x0000007c


	//----- nvinfo : EIATTR_KPARAM_INFO
	.align		4
.L_11:
        /*0008*/ 	.byte	0x04, 0x17
        /*000a*/ 	.short	(.L_13 - .L_12)
.L_12:
        /*000c*/ 	.word	0x00000000
        /*0010*/ 	.short	0x0006
        /*0012*/ 	.short	0x0030
        /*0014*/ 	.byte	0x00, 0xf0, 0x11, 0x00


	//----- nvinfo : EIATTR_KPARAM_INFO
	.align		4
.L_13:
        /*0018*/ 	.byte	0x04, 0x17
        /*001a*/ 	.short	(.L_15 - .L_14)
.L_14:
        /*001c*/ 	.word	0x00000000
        /*0020*/ 	.short	0x0005
        /*0022*/ 	.short	0x0028
        /*0024*/ 	.byte	0x00, 0xf4, 0x21, 0x00


	//----- nvinfo : EIATTR_KPARAM_INFO
	.align		4
.L_15:
        /*0028*/ 	.byte	0x04, 0x17
        /*002a*/ 	.short	(.L_17 - .L_16)
.L_16:
        /*002c*/ 	.word	0x00000000
        /*0030*/ 	.short	0x0004
        /*0032*/ 	.short	0x0020
        /*0034*/ 	.byte	0x00, 0xf4, 0x21, 0x00


	//----- nvinfo : EIATTR_KPARAM_INFO
	.align		4
.L_17:
        /*0038*/ 	.byte	0x04, 0x17
        /*003a*/ 	.short	(.L_19 - .L_18)
.L_18:
        /*003c*/ 	.word	0x00000000
        /*0040*/ 	.short	0x0003
        /*0042*/ 	.short	0x0018
        /*0044*/ 	.byte	0x00, 0xf4, 0x21, 0x00


	//----- nvinfo : EIATTR_KPARAM_INFO
	.align		4
.L_19:
        /*0048*/ 	.byte	0x04, 0x17
        /*004a*/ 	.short	(.L_21 - .L_20)
.L_20:
        /*004c*/ 	.word	0x00000000
        /*0050*/ 	.short	0x0002
        /*0052*/ 	.short	0x0010
        /*0054*/ 	.byte	0x00, 0xf4, 0x21, 0x00


	//----- nvinfo : EIATTR_KPARAM_INFO
	.align		4
.L_21:
        /*0058*/ 	.byte	0x04, 0x17
        /*005a*/ 	.short	(.L_23 - .L_22)
.L_22:
        /*005c*/ 	.word	0x00000000
        /*0060*/ 	.short	0x0001
        /*0062*/ 	.short	0x0008
        /*0064*/ 	.byte	0x00, 0xf4, 0x21, 0x00


	//----- nvinfo : EIATTR_KPARAM_INFO
	.align		4
.L_23:
        /*0068*/ 	.byte	0x04, 0x17
        /*006a*/ 	.short	(.L_25 - .L_24)
.L_24:
        /*006c*/ 	.word	0x00000000
        /*0070*/ 	.short	0x0000
        /*0072*/ 	.short	0x0000
        /*0074*/ 	.byte	0x00, 0xf4, 0x21, 0x00


	//----- nvinfo : EIATTR_SPARSE_MMA_MASK
	.align		4
.L_25:
        /*0078*/ 	.byte	0x03, 0x50
        /*007a*/ 	.short	0x0000


	//----- nvinfo : EIATTR_MAXREG_COUNT
	.align		4
        /*007c*/ 	.byte	0x03, 0x1b
        /*007e*/ 	.short	0x00ff


	//----- nvinfo : EIATTR_EXIT_INSTR_OFFSETS
	.align		4
        /*0080*/ 	.byte	0x04, 0x1c
        /*0082*/ 	.short	(.L_27 - .L_26)


	//   ....[0]....
.L_26:
        /*0084*/ 	.word	0x000002d0


	//----- nvinfo : EIATTR_REQNTID
	.align		4
.L_27:
        /*0088*/ 	.byte	0x04, 0x10
        /*008a*/ 	.short	(.L_29 - .L_28)
.L_28:
        /*008c*/ 	.word	0x00000080
        /*0090*/ 	.word	0x00000001
        /*0094*/ 	.word	0x00000001


	//----- nvinfo : EIATTR_CBANK_PARAM_SIZE
	.align		4
.L_29:
        /*0098*/ 	.byte	0x03, 0x19
        /*009a*/ 	.short	0x0034


	//----- nvinfo : EIATTR_PARAM_CBANK
	.align		4
        /*009c*/ 	.byte	0x04, 0x0a
        /*009e*/ 	.short	(.L_31 - .L_30)
	.align		4
.L_30:
        /*00a0*/ 	.word	index@(.nv.constant0.triton_poi_fused__native_batch_norm_legit_no_training_relu_10)
        /*00a4*/ 	.short	0x0210
        /*00a6*/ 	.short	0x0034


	//----- nvinfo : EIATTR_SW_WAR
	.align		4
.L_31:
        /*00a8*/ 	.byte	0x04, 0x36
        /*00aa*/ 	.short	(.L_33 - .L_32)
.L_32:
        /*00ac*/ 	.word	0x00000008
.L_33:


//--------------------- .nv.callgraph             --------------------------
	.section	.nv.callgraph,"",@"SHT_CUDA_CALLGRAPH"
	.align	4
	.sectionentsize	8
	.align		4
        /*0000*/ 	.word	0x00000000
	.align		4
        /*0004*/ 	.word	0xffffffff
	.align		4
        /*0008*/ 	.word	0x00000000
	.align		4
        /*000c*/ 	.word	0xfffffffe
	.align		4
        /*0010*/ 	.word	0x00000000
	.align		4
        /*0014*/ 	.word	0xfffffffd
	.align		4
        /*0018*/ 	.word	0x00000000
	.align		4
        /*001c*/ 	.word	0xfffffffc


//--------------------- .nv.constant4             --------------------------
	.section	.nv.constant4,"a",@progbits
	.align	8
	.align		8
.nv.constant4:
        /*0000*/ 	.dword	_$_str
	.align		8
        /*0008*/ 	.dword	_$_str_$_2


//--------------------- .text.triton_poi_fused__native_batch_norm_legit_no_training_relu_10 --------------------------
	.section	.text.triton_poi_fused__native_batch_norm_legit_no_training_relu_10,"ax",@progbits
	.align	128
        .global         triton_poi_fused__native_batch_norm_legit_no_training_relu_10
        .type           triton_poi_fused__native_batch_norm_legit_no_training_relu_10,@function
        .size           triton_poi_fused__native_batch_norm_legit_no_training_relu_10,(.L_x_1 - triton_poi_fused__native_batch_norm_legit_no_training_relu_10)
        .other          triton_poi_fused__native_batch_norm_legit_no_training_relu_10,@"STO_CUDA_ENTRY STV_DEFAULT"
triton_poi_fused__native_batch_norm_legit_no_training_relu_10:
.text.triton_poi_fused__native_batch_norm_legit_no_training_relu_10:
[----:B------:R-:W-:Y:S01]  /*0000*/  LDC R1, c[0x0][0x28] ;  /* 0x00000a00ff017b82 */ /* 0x000fe20000000800 */
[----:B------:R-:W1:Y:S07]  /*0010*/  S2R R0, SR_TID.X ;  /* 0x0000000000007919 */ /* 0x000e6e0000002100 */
[----:B------:R-:W2:Y:S01]  /*0020*/  LDC.64 R6, c[0x0][0x220] ;  /* 0x00008800ff067b82 */ /* 0x000ea20000000a00 */
[----:B------:R-:W-:Y:S01]  /*0030*/  ULDC.64 UR4, c[0x0][0x208] ;  /* 0x0000820000047ab9 */ /* 0x000fe20000000a00 */
[----:B------:R-:W3:Y:S06]  /*0040*/  S2R R3, SR_CTAID.X ;  /* 0x0000000000037919 */ /* 0x000eec0000002500 */
[----:B------:R-:W4:Y:S08]  /*0050*/  LDC.64 R4, c[0x0][0x218] ;  /* 0x00008600ff047b82 */ /* 0x000f300000000a00 */
[----:B------:R-:W5:Y:S08]  /*0060*/  LDC.64 R8, c[0x0][0x228] ;  /* 0x00008a00ff087b82 */ /* 0x000f700000000a00 */
[----:B------:R-:W5:Y:S01]  /*0070*/  LDC.64 R10, c[0x0][0x230] ;  /* 0x00008c00ff0a7b82 */ /* 0x000f620000000a00 */
[----:B-1----:R-:W-:-:S02]  /*0080*/  LOP3.LUT R0, R0, 0x7f, RZ, 0xc0, !PT ;  /* 0x0000007f00007812 */ /* 0x002fc400078ec0ff */
[----:B---3--:R-:W-:Y:S02]  /*0090*/  SHF.R.S32.HI R2, RZ, 0x18, R3 ;  /* 0x00000018ff027819 */ /* 0x008fe40000011403 */
[----:B------:R-:W-:Y:S02]  /*00a0*/  LEA R0, R3, R0, 0x7 ;  /* 0x0000000003007211 */ /* 0x000fe400078e38ff */
[----:B------:R-:W-:-:S04]  /*00b0*/  SGXT R3, R2, 0x1 ;  /* 0x000000010203781a */ /* 0x000fc80000000200 */
[----:B------:R-:W-:-:S04]  /*00c0*/  LEA.HI R3, R3, R0, RZ, 0xa ;  /* 0x0000000003037211 */ /* 0x000fc800078f50ff */
[----:B------:R-:W-:-:S04]  /*00d0*/  LOP3.LUT R3, R3, 0xfffffc00, RZ, 0xc0, !PT ;  /* 0xfffffc0003037812 */ /* 0x000fc800078ec0ff */
[----:B------:R-:W-:Y:S02]  /*00e0*/  IADD3 R13, R0, -R3, RZ ;  /* 0x80000003000d7210 */ /* 0x000fe40007ffe0ff */
[----:B------:R-:W1:Y:S03]  /*00f0*/  LDC.64 R2, c[0x0][0x210] ;  /* 0x00008400ff027b82 */ /* 0x000e660000000a00 */
[----:B--2---:R-:W-:-:S06]  /*0100*/  IMAD.WIDE R6, R13, 0x4, R6 ;  /* 0x000000040d067825 */ /* 0x004fcc00078e0206 */
[----:B------:R-:W2:Y:S01]  /*0110*/  LDG.E.EL R6, desc[UR4][R6.64] ;  /* 0x0000000406067981 */ /* 0x000ea2000c2e1900 */
[----:B----4-:R-:W-:-:S04]  /*0120*/  IMAD.WIDE R4, R13, 0x4, R4 ;  /* 0x000000040d047825 */ /* 0x010fc800078e0204 */
[C---:B-----5:R-:W-:Y:S02]  /*0130*/  IMAD.WIDE R8, R13.reuse, 0x4, R8 ;  /* 0x000000040d087825 */ /* 0x060fe400078e0208 */
[----:B------:R3:W4:Y:S02]  /*0140*/  LDG.E.EL R5, desc[UR4][R4.64] ;  /* 0x0000000404057981 */ /* 0x000724000c2e1900 */
[----:B0-----:R-:W-:Y:S02]  /*0150*/  IMAD.WIDE R10, R13, 0x4, R10 ;  /* 0x000000040d0a7825 */ /* 0x001fe400078e020a */
[----:B------:R-:W5:Y:S02]  /*0160*/  LDG.E.EL R8, desc[UR4][R8.64] ;  /* 0x0000000408087981 */ /* 0x000f64000c2e1900 */
[C---:B-1----:R-:W-:Y:S02]  /*0170*/  IMAD.WIDE R2, R0.reuse, 0x4, R2 ;  /* 0x0000000400027825 */ /* 0x042fe400078e0202 */
[----:B------:R-:W5:Y:S04]  /*0180*/  LDG.E.EL R11, desc[UR4][R10.64] ;  /* 0x000000040a0b7981 */ /* 0x000f68000c2e1900 */
[----:B------:R0:W4:Y:S01]  /*0190*/  LDG.E R12, desc[UR4][R2.64] ;  /* 0x00000004020c7981 */ /* 0x000122000c1e1900 */
[----:B---3--:R-:W-:Y:S01]  /*01a0*/  HFMA2.MMA R4, -RZ, RZ, 1.625, 0 ;  /* 0x3e800000ff047435 */ /* 0x008fe200000001ff */
[----:B0-----:R-:W0:Y:S02]  /*01b0*/  LDC.64 R2, c[0x0][0x238] ;  /* 0x00008e00ff027b82 */ /* 0x001e240000000a00 */
[----:B0-----:R-:W-:-:S04]  /*01c0*/  IMAD.WIDE R2, R0, 0x4, R2 ;  /* 0x0000000400027825 */ /* 0x001fc800078e0202 */
[----:B--2---:R-:W-:-:S04]  /*01d0*/  FADD R6, R6, 9.9999997473787516356e-06 ;  /* 0x3727c5ac06067421 */ /* 0x004fc80000000000 */
[----:B------:R-:W0:Y:S02]  /*01e0*/  MUFU.SQRT R7, R6 ;  /* 0x0000000600077308 */ /* 0x000e240000002000 */
[C---:B0-----:R-:W-:Y:S02]  /*01f0*/  FSETP.GT.AND P0, PT, R7.reuse, 8.50705917302346158658e+37, PT ;  /* 0x7e8000000700780b */ /* 0x041fe40003f04000 */
[----:B------:R-:W-:-:S11]  /*0200*/  FSETP.GEU.AND P1, PT, R7, 1.175494350822287508e-38, PT ;  /* 0x008000000700780b */ /* 0x000fd60003f2e000 */
[----:B------:R-:W-:-:S04]  /*0210*/  @P0 FMUL R7, R7, 0.25 ;  /* 0x3e80000007070820 */ /* 0x000fc80000400000 */
[----:B------:R-:W-:-:S06]  /*0220*/  @!P1 FMUL R7, R7, 16777216 ;  /* 0x4b80000007079820 */ /* 0x000fcc0000400000 */
[----:B------:R-:W0:Y:S01]  /*0230*/  MUFU.RCP R7, R7 ;  /* 0x0000000700077308 */ /* 0x000e220000001000 */
[----:B------:R-:W-:Y:S01]  /*0240*/  FSEL R4, R4, 1, P0 ;  /* 0x3f80000004047808 */ /* 0x000fe20000000000 */
[----:B----4-:R-:W-:-:S04]  /*0250*/  FADD R5, R12, -R5 ;  /* 0x800000050c057221 */ /* 0x010fc80000000000 */
[----:B------:R-:W-:-:S04]  /*0260*/  @!P1 FMUL R4, R4, 16777216 ;  /* 0x4b80000004049820 */ /* 0x000fc80000400000 */
[----:B0-----:R-:W-:-:S04]  /*0270*/  FMUL R4, R7, R4 ;  /* 0x0000000407047220 */ /* 0x001fc80000400000 */
[----:B------:R-:W-:-:S04]  /*0280*/  FMUL R4, R5, R4 ;  /* 0x0000000405047220 */ /* 0x000fc80000400000 */
[----:B-----5:R-:W-:-:S05]  /*0290*/  FFMA R4, R8, R4, R11 ;  /* 0x0000000408047223 */ /* 0x020fca000000000b */
[----:B------:R-:W-:-:S04]  /*02a0*/  FSETP.GEU.AND P0, PT, R4, RZ, PT ;  /* 0x000000ff0400720b */ /* 0x000fc80003f0e000 */
[----:B------:R-:W-:-:S05]  /*02b0*/  FSEL R5, R4, RZ, P0 ;  /* 0x000000ff04057208 */ /* 0x000fca0000000000 */
[----:B------:R-:W-:Y:S01]  /*02c0*/  STG.E desc[UR4][R2.64], R5 ;  /* 0x0000000502007986 */ /* 0x000fe2000c101904 */
[----:B------:R-:W-:Y:S05]  /*02d0*/  EXIT ;  /* 0x000000000000794d */ /* 0x000fea0003800000 */
.L_x_0:
[----:B------:R-:W-:-:S00]  /*02e0*/  BRA `(.L_x_0) ;  /* 0xfffffffc00fc7947 */ /* 0x000fc0000383ffff */
[----:B------:R-:W-:-:S00]  /*02f0*/  NOP ;  /* 0x0000000000007918 */ /* 0x000fc00000000000 */
        /* <DEDUP_REMOVED lines=8> */
.L_x_1:


//--------------------- .nv.global.init           --------------------------
	.section	.nv.global.init,"aw",@progbits
.nv.global.init:
	.type		_$_str,@object
	.size		_$_str,(_$_str_$_2 - _$_str)
_$_str:
        /*0000*/ 	.byte	0x5f, 0x5f, 0x43, 0x55, 0x44, 0x41, 0x5f, 0x46, 0x54, 0x5a, 0x00
	.type		_$_str_$_2,@object
	.size		_$_str_$_2,(.L_1 - _$_str_$_2)
_$_str_$_2:
        /*000b*/ 	.byte	0x5f, 0x5f, 0x43, 0x55, 0x44, 0x41, 0x5f, 0x50, 0x52, 0x45, 0x43, 0x5f, 0x53, 0x51, 0x52, 0x54
        /*001b*/ 	.byte	0x00
.L_1:


//--------------------- .nv.constant0.triton_poi_fused__native_batch_norm_legit_no_training_relu_10 --------------------------
	.section	.nv.constant0.triton_poi_fused__native_batch_norm_legit_no_training_relu_10,"a",@progbits
	.sectionflags	@""
	.align	4
.nv.constant0.triton_poi_fused__native_batch_norm_legit_no_training_relu_10:
	.zero		580
